//
// Generated by NVIDIA NVVM Compiler
//
// Compiler Build ID: CL-36424714
// Cuda compilation tools, release 13.0, V13.0.88
// Based on NVVM 20.0.0
//

.version 9.0
.target sm_100
.address_size 64

	// .globl	_Z6kernelPhif

.visible .entry _Z6kernelPhif(
	.param .u64 .ptr .align 1 _Z6kernelPhif_param_0,
	.param .u32 _Z6kernelPhif_param_1,
	.param .f32 _Z6kernelPhif_param_2
)
{
	.reg .pred 	%p<7>;
	.reg .b16 	%rs<2>;
	.reg .b32 	%r<28>;
	.reg .b32 	%f<52>;
	.reg .b64 	%rd<5>;

	ld.param.u64 	%rd1, [_Z6kernelPhif_param_0];
	ld.param.u32 	%r11, [_Z6kernelPhif_param_1];
	ld.param.f32 	%f21, [_Z6kernelPhif_param_2];
	mov.u32 	%r12, %tid.x;
	mov.u32 	%r13, %ctaid.x;
	mov.u32 	%r14, %ntid.x;
	mad.lo.s32 	%r1, %r13, %r14, %r12;
	mov.u32 	%r15, %tid.y;
	mov.u32 	%r16, %ctaid.y;
	mov.u32 	%r17, %ntid.y;
	mad.lo.s32 	%r18, %r16, %r17, %r15;
	max.s32 	%r19, %r1, %r18;
	setp.ge.s32 	%p1, %r19, %r11;
	@%p1 bra 	$L__BB0_12;
	mad.lo.s32 	%r3, %r11, %r18, %r1;
	shr.u32 	%r21, %r11, 1;
	sub.s32 	%r22, %r21, %r1;
	cvt.rn.f32.s32 	%f22, %r22;
	mul.f32 	%f23, %f21, %f22;
	cvt.rn.f32.u32 	%f24, %r21;
	div.rn.f32 	%f50, %f23, %f24;
	sub.s32 	%r23, %r21, %r18;
	cvt.rn.f32.s32 	%f25, %r23;
	mul.f32 	%f26, %f21, %f25;
	div.rn.f32 	%f49, %f26, %f24;
	mov.b32 	%r4, 0;
$L__BB0_2:
	mul.f32 	%f27, %f50, %f50;
	mul.f32 	%f28, %f49, %f49;
	sub.f32 	%f29, %f27, %f28;
	mul.f32 	%f30, %f50, %f49;
	fma.rn.f32 	%f31, %f50, %f49, %f30;
	add.f32 	%f5, %f29, 0fBF4CCCCD;
	add.f32 	%f6, %f31, 0f3E1FBE77;
	mul.f32 	%f7, %f5, %f5;
	mul.f32 	%f8, %f6, %f6;
	add.f32 	%f32, %f7, %f8;
	setp.gt.f32 	%p2, %f32, 0f447A0000;
	@%p2 bra 	$L__BB0_9;
	sub.f32 	%f33, %f7, %f8;
	mul.f32 	%f34, %f5, %f6;
	fma.rn.f32 	%f35, %f5, %f6, %f34;
	add.f32 	%f10, %f33, 0fBF4CCCCD;
	add.f32 	%f11, %f35, 0f3E1FBE77;
	mul.f32 	%f12, %f10, %f10;
	mul.f32 	%f13, %f11, %f11;
	add.f32 	%f36, %f12, %f13;
	setp.gt.f32 	%p3, %f36, 0f447A0000;
	@%p3 bra 	$L__BB0_8;
	sub.f32 	%f37, %f12, %f13;
	mul.f32 	%f38, %f10, %f11;
	fma.rn.f32 	%f39, %f10, %f11, %f38;
	add.f32 	%f14, %f37, 0fBF4CCCCD;
	add.f32 	%f15, %f39, 0f3E1FBE77;
	mul.f32 	%f16, %f14, %f14;
	mul.f32 	%f17, %f15, %f15;
	add.f32 	%f40, %f16, %f17;
	setp.gt.f32 	%p4, %f40, 0f447A0000;
	@%p4 bra 	$L__BB0_7;
	sub.f32 	%f41, %f16, %f17;
	mul.f32 	%f42, %f14, %f15;
	fma.rn.f32 	%f43, %f14, %f15, %f42;
	add.f32 	%f50, %f41, 0fBF4CCCCD;
	add.f32 	%f49, %f43, 0f3E1FBE77;
	mul.f32 	%f44, %f49, %f49;
	fma.rn.f32 	%f45, %f50, %f50, %f44;
	setp.gt.f32 	%p5, %f45, 0f447A0000;
	@%p5 bra 	$L__BB0_6;
	bra.uni 	$L__BB0_10;
$L__BB0_6:
	add.s32 	%r4, %r4, 3;
	bra.uni 	$L__BB0_9;
$L__BB0_7:
	add.s32 	%r4, %r4, 2;
	bra.uni 	$L__BB0_9;
$L__BB0_8:
	add.s32 	%r4, %r4, 1;
$L__BB0_9:
	cvt.rn.f32.u32 	%f47, %r4;
	div.rn.f32 	%f48, %f47, 0f43FA0000;
	mul.f32 	%f51, %f48, 0f437F0000;
	bra.uni 	$L__BB0_11;
$L__BB0_10:
	add.s32 	%r4, %r4, 4;
	setp.ne.s32 	%p6, %r4, 500;
	mov.f32 	%f51, 0f437F0000;
	@%p6 bra 	$L__BB0_2;
$L__BB0_11:
	cvt.rzi.u32.f32 	%r24, %f51;
	mul.lo.s32 	%r25, %r3, 3;
	cvt.s64.s32 	%rd2, %r25;
	cvta.to.global.u64 	%rd3, %rd1;
	add.s64 	%rd4, %rd3, %rd2;
	st.global.u8 	[%rd4], %r24;
	mov.b16 	%rs1, 0;
	st.global.u8 	[%rd4+1], %rs1;
	st.global.u8 	[%rd4+2], %rs1;
$L__BB0_12:
	ret;

}


// ===== COMPILED SASS (sm_100) =====

	.target	sm_100

	.elftype	@"ET_EXEC"


//--------------------- .note.nv.tkinfo           --------------------------
	.section	.note.nv.tkinfo,"",@"SHT_NOTE"
	.sectionflags	@"SHF_NOTE_NV_TKINFO"
	.tkinfo
        /*0018*/ 	.word	0x00000002
        /*0030*/ 	.string	""
        /*0030*/ 	.string	"ptxas"
        /*0030*/ 	.string	"Cuda compilation tools, release 13.0, V13.0.88"
        /*0030*/ 	.string	"Build cuda_13.0.r13.0/compiler.36424714_0"
        /*0030*/ 	.string	"-arch sm_100 -m 64 "



//--------------------- .note.nv.cuinfo           --------------------------
	.section	.note.nv.cuinfo,"",@"SHT_NOTE"
	.sectionflags	@"SHF_NOTE_NV_CUINFO"
        /*0018*/ 	.short	0x0002
        /*001a*/ 	.short	0x0064
        /*001c*/ 	.short	0x0082
	.zero		2


//--------------------- .nv.info                  --------------------------
	.section	.nv.info,"",@"SHT_CUDA_INFO"
	.align	4


	//----- nvinfo : EIATTR_REGCOUNT
	.align		4
        /*0000*/ 	.byte	0x04, 0x2f
        /*0002*/ 	.short	(.L_1 - .L_0)
	.align		4
.L_0:
        /*0004*/ 	.word	index@(_Z6kernelPhif)
        /*0008*/ 	.word	0x00000011


	//----- nvinfo : EIATTR_FRAME_SIZE
	.align		4
.L_1:
        /*000c*/ 	.byte	0x04, 0x11
        /*000e*/ 	.short	(.L_3 - .L_2)
	.align		4
.L_2:
        /*0010*/ 	.word	index@($__internal_0_$__cuda_sm3x_div_rn_noftz_f32_slowpath)
        /*0014*/ 	.word	0x00000000


	//----- nvinfo : EIATTR_FRAME_SIZE
	.align		4
.L_3:
        /*0018*/ 	.byte	0x04, 0x11
        /*001a*/ 	.short	(.L_5 - .L_4)
	.align		4
.L_4:
        /*001c*/ 	.word	index@(_Z6kernelPhif)
        /*0020*/ 	.word	0x00000000


	//----- nvinfo : EIATTR_MIN_STACK_SIZE
	.align		4
.L_5:
        /*0024*/ 	.byte	0x04, 0x12
        /*0026*/ 	.short	(.L_7 - .L_6)
	.align		4
.L_6:
        /*0028*/ 	.word	index@(_Z6kernelPhif)
        /*002c*/ 	.word	0x00000000
.L_7:


//--------------------- .nv.compat                --------------------------
	.section	.nv.compat,"",@"SHT_CUDA_COMPAT_INFO"
	.align	4
        /*0000*/ 	.byte	0x02, 0x09, 0x00, 0x00, 0x02, 0x02, 0x01, 0x00, 0x02, 0x05, 0x05, 0x00, 0x03, 0x07, 0x01, 0x01
        /*0010*/ 	.byte	0x02, 0x03, 0x00, 0x00, 0x02, 0x06, 0x01, 0x00, 0x04, 0x0b, 0x08, 0x00, 0x01, 0x00, 0x00, 0x00
        /*0020*/ 	.byte	0x00, 0x00, 0x00, 0x00


//--------------------- .nv.info._Z6kernelPhif    --------------------------
	.section	.nv.info._Z6kernelPhif,"",@"SHT_CUDA_INFO"
	.sectionflags	@""
	.align	4


	//----- nvinfo : EIATTR_CUDA_API_VERSION
	.align		4
        /*0000*/ 	.byte	0x04, 0x37
        /*0002*/ 	.short	(.L_9 - .L_8)
.L_8:
        /*0004*/ 	.word	0x00000082


	//----- nvinfo : EIATTR_KPARAM_INFO
	.align		4
.L_9:
        /*0008*/ 	.byte	0x04, 0x17
        /*000a*/ 	.short	(.L_11 - .L_10)
.L_10:
        /*000c*/ 	.word	0x00000000
        /*0010*/ 	.short	0x0002
        /*0012*/ 	.short	0x000c
        /*0014*/ 	.byte	0x00, 0xf0, 0x11, 0x00


	//----- nvinfo : EIATTR_KPARAM_INFO
	.align		4
.L_11:
        /*0018*/ 	.byte	0x04, 0x17
        /*001a*/ 	.short	(.L_13 - .L_12)
.L_12:
        /*001c*/ 	.word	0x00000000
        /*0020*/ 	.short	0x0001
        /*0022*/ 	.short	0x0008
        /*0024*/ 	.byte	0x00, 0xf0, 0x11, 0x00


	//----- nvinfo : EIATTR_KPARAM_INFO
	.align		4
.L_13:
        /*0028*/ 	.byte	0x04, 0x17
        /*002a*/ 	.short	(.L_15 - .L_14)
.L_14:
        /*002c*/ 	.word	0x00000000
        /*0030*/ 	.short	0x0000
        /*0032*/ 	.short	0x0000
        /*0034*/ 	.byte	0x00, 0xf5, 0x21, 0x00


	//----- nvinfo : EIATTR_SPARSE_MMA_MASK
	.align		4
.L_15:
        /*0038*/ 	.byte	0x03, 0x50
        /*003a*/ 	.short	0x0000


	//----- nvinfo : EIATTR_MAXREG_COUNT
	.align		4
        /*003c*/ 	.byte	0x03, 0x1b
        /*003e*/ 	.short	0x00ff


	//----- nvinfo : EIATTR_MERCURY_ISA_VERSION
	.align		4
        /*0040*/ 	.byte	0x03, 0x5f
        /*0042*/ 	.short	0x0101


	//----- nvinfo : EIATTR_VRC_CTA_INIT_COUNT
	.align		4
        /*0044*/ 	.byte	0x02, 0x4a
	.zero		1
	.zero		1


	//----- nvinfo : EIATTR_EXIT_INSTR_OFFSETS
	.align		4
        /*0048*/ 	.byte	0x04, 0x1c
        /*004a*/ 	.short	(.L_17 - .L_16)


	//   ....[0]....
.L_16:
        /*004c*/ 	.word	0x000000c0


	//   ....[1]....
        /*0050*/ 	.word	0x00000840


	//----- nvinfo : EIATTR_CRS_STACK_SIZE
	.align		4
.L_17:
        /*0054*/ 	.byte	0x04, 0x1e
        /*0056*/ 	.short	(.L_19 - .L_18)
.L_18:
        /*0058*/ 	.word	0x00000000


	//----- nvinfo : EIATTR_CBANK_PARAM_SIZE
	.align		4
.L_19:
        /*005c*/ 	.byte	0x03, 0x19
        /*005e*/ 	.short	0x0010


	//----- nvinfo : EIATTR_PARAM_CBANK
	.align		4
        /*0060*/ 	.byte	0x04, 0x0a
        /*0062*/ 	.short	(.L_21 - .L_20)
	.align		4
.L_20:
        /*0064*/ 	.word	index@(.nv.constant0._Z6kernelPhif)
        /*0068*/ 	.short	0x0380
        /*006a*/ 	.short	0x0010


	//----- nvinfo : EIATTR_SW_WAR
	.align		4
.L_21:
        /*006c*/ 	.byte	0x04, 0x36
        /*006e*/ 	.short	(.L_23 - .L_22)
.L_22:
        /*0070*/ 	.word	0x00000008
.L_23:


//--------------------- .nv.callgraph             --------------------------
	.section	.nv.callgraph,"",@"SHT_CUDA_CALLGRAPH"
	.align	4
	.sectionentsize	8
	.align		4
        /*0000*/ 	.word	0x00000000
	.align		4
        /*0004*/ 	.word	0xffffffff
	.align		4
        /*0008*/ 	.word	0x00000000
	.align		4
        /*000c*/ 	.word	0xfffffffe
	.align		4
        /*0010*/ 	.word	0x00000000
	.align		4
        /*0014*/ 	.word	0xfffffffd
	.align		4
        /*0018*/ 	.word	0x00000000
	.align		4
        /*001c*/ 	.word	0xfffffffc


//--------------------- .text._Z6kernelPhif       --------------------------
	.section	.text._Z6kernelPhif,"ax",@progbits
	.align	128
        .global         _Z6kernelPhif
        .type           _Z6kernelPhif,@function
        .size           _Z6kernelPhif,(.L_x_25 - _Z6kernelPhif)
        .other          _Z6kernelPhif,@"STO_CUDA_ENTRY STV_DEFAULT"
_Z6kernelPhif:
.text._Z6kernelPhif:
[----:B------:R-:W-:Y:S01]  /*0000*/  LDC R1, c[0x0][0x37c] ;  /* 0x0000df00ff017b82 */ /* 0x000fe20000000800 */
[----:B------:R-:W0:Y:S07]  /*0010*/  S2R R5, SR_TID.X ;  /* 0x0000000000057919 */ /* 0x000e2e0000002100 */
[----:B------:R-:W0:Y:S01]  /*0020*/  LDC R0, c[0x0][0x360] ;  /* 0x0000d800ff007b82 */ /* 0x000e220000000800 */
[----:B------:R-:W1:Y:S01]  /*0030*/  LDCU UR6, c[0x0][0x388] ;  /* 0x00007100ff0677ac */ /* 0x000e620008000800 */
[----:B------:R-:W2:Y:S06]  /*0040*/  S2R R4, SR_TID.Y ;  /* 0x0000000000047919 */ /* 0x000eac0000002200 */
[----:B------:R-:W0:Y:S08]  /*0050*/  S2UR UR4, SR_CTAID.X ;  /* 0x00000000000479c3 */ /* 0x000e300000002500 */
[----:B------:R-:W2:Y:S08]  /*0060*/  S2UR UR5, SR_CTAID.Y ;  /* 0x00000000000579c3 */ /* 0x000eb00000002600 */
[----:B------:R-:W2:Y:S01]  /*0070*/  LDC R3, c[0x0][0x364] ;  /* 0x0000d900ff037b82 */ /* 0x000ea20000000800 */
[----:B0-----:R-:W-:-:S02]  /*0080*/  IMAD R5, R0, UR4, R5 ;  /* 0x0000000400057c24 */ /* 0x001fc4000f8e0205 */
[----:B--2---:R-:W-:-:S05]  /*0090*/  IMAD R4, R3, UR5, R4 ;  /* 0x0000000503047c24 */ /* 0x004fca000f8e0204 */
[----:B------:R-:W-:-:S04]  /*00a0*/  VIMNMX R0, PT, PT, R5, R4, !PT ;  /* 0x0000000405007248 */ /* 0x000fc80007fe0100 */
[----:B-1----:R-:W-:-:S13]  /*00b0*/  ISETP.GE.AND P0, PT, R0, UR6, PT ;  /* 0x0000000600007c0c */ /* 0x002fda000bf06270 */
[----:B------:R-:W-:Y:S05]  /*00c0*/  @P0 EXIT ;  /* 0x000000000000094d */ /* 0x000fea0003800000 */
[----:B------:R-:W-:Y:S01]  /*00d0*/  USHF.R.U32.HI UR4, URZ, 0x1, UR6 ;  /* 0x00000001ff047899 */ /* 0x000fe20008011606 */
[----:B------:R-:W-:Y:S01]  /*00e0*/  BSSY.RECONVERGENT B0, `(.L_x_0) ;  /* 0x0000012000007945 */ /* 0x000fe20003800200 */
[----:B------:R-:W0:Y:S04]  /*00f0*/  LDCU UR5, c[0x0][0x38c] ;  /* 0x00007180ff0577ac */ /* 0x000e280008000800 */
[----:B------:R-:W-:Y:S02]  /*0100*/  I2FP.F32.U32 R3, UR4 ;  /* 0x0000000400037c45 */ /* 0x000fe40008201000 */
[----:B------:R-:W-:Y:S02]  /*0110*/  IADD3 R0, PT, PT, -R5, UR4, RZ ;  /* 0x0000000405007c10 */ /* 0x000fe4000fffe1ff */
[----:B------:R-:W1:Y:S02]  /*0120*/  MUFU.RCP R2, R3 ;  /* 0x0000000300027308 */ /* 0x000e640000001000 */
[----:B------:R-:W-:-:S05]  /*0130*/  I2FP.F32.S32 R0, R0 ;  /* 0x0000000000007245 */ /* 0x000fca0000201400 */
[----:B0-----:R-:W-:-:S04]  /*0140*/  FMUL R0, R0, UR5 ;  /* 0x0000000500007c20 */ /* 0x001fc80008400000 */
[----:B------:R-:W0:Y:S01]  /*0150*/  FCHK P0, R0, R3 ;  /* 0x0000000300007302 */ /* 0x000e220000000000 */
[----:B-1----:R-:W-:-:S04]  /*0160*/  FFMA R7, -R3, R2, 1 ;  /* 0x3f80000003077423 */ /* 0x002fc80000000102 */
[----:B------:R-:W-:Y:S01]  /*0170*/  FFMA R7, R2, R7, R2 ;  /* 0x0000000702077223 */ /* 0x000fe20000000002 */
[----:B------:R-:W-:-:S03]  /*0180*/  IMAD R2, R4, UR6, R5 ;  /* 0x0000000604027c24 */ /* 0x000fc6000f8e0205 */
[----:B------:R-:W-:-:S04]  /*0190*/  FFMA R6, R0, R7, RZ ;  /* 0x0000000700067223 */ /* 0x000fc800000000ff */
[----:B------:R-:W-:-:S04]  /*01a0*/  FFMA R8, -R3, R6, R0 ;  /* 0x0000000603087223 */ /* 0x000fc80000000100 */
[----:B------:R-:W-:Y:S01]  /*01b0*/  FFMA R6, R7, R8, R6 ;  /* 0x0000000807067223 */ /* 0x000fe20000000006 */
[----:B0-----:R-:W-:Y:S06]  /*01c0*/  @!P0 BRA `(.L_x_1) ;  /* 0x00000000000c8947 */ /* 0x001fec0003800000 */
[----:B------:R-:W-:-:S07]  /*01d0*/  MOV R6, 0x1f0 ;  /* 0x000001f000067802 */ /* 0x000fce0000000f00 */
[----:B------:R-:W-:Y:S05]  /*01e0*/  CALL.REL.NOINC `($__internal_0_$__cuda_sm3x_div_rn_noftz_f32_slowpath) ;  /* 0x0000000400987944 */ /* 0x000fea0003c00000 */
[----:B------:R-:W-:-:S07]  /*01f0*/  MOV R6, R0 ;  /* 0x0000000000067202 */ /* 0x000fce0000000f00 */
.L_x_1:
[----:B------:R-:W-:Y:S05]  /*0200*/  BSYNC.RECONVERGENT B0 ;  /* 0x0000000000007941 */ /* 0x000fea0003800200 */
.L_x_0:
[----:B------:R-:W0:Y:S01]  /*0210*/  LDCU UR5, c[0x0][0x38c] ;  /* 0x00007180ff0577ac */ /* 0x000e220008000800 */
[----:B------:R-:W1:Y:S01]  /*0220*/  MUFU.RCP R0, R3 ;  /* 0x0000000300007308 */ /* 0x000e620000001000 */
[----:B------:R-:W-:Y:S01]  /*0230*/  IADD3 R4, PT, PT, -R4, UR4, RZ ;  /* 0x0000000404047c10 */ /* 0x000fe2000fffe1ff */
[----:B------:R-:W-:Y:S03]  /*0240*/  BSSY.RECONVERGENT B0, `(.L_x_2) ;  /* 0x000000e000007945 */ /* 0x000fe60003800200 */
[----:B------:R-:W-:-:S05]  /*0250*/  I2FP.F32.S32 R4, R4 ;  /* 0x0000000400047245 */ /* 0x000fca0000201400 */
[----:B0-----:R-:W-:Y:S01]  /*0260*/  FMUL R8, R4, UR5 ;  /* 0x0000000504087c20 */ /* 0x001fe20008400000 */
[----:B-1----:R-:W-:Y:S01]  /*0270*/  FFMA R5, -R3, R0, 1 ;  /* 0x3f80000003057423 */ /* 0x002fe20000000100 */
[----:B------:R-:W-:Y:S02]  /*0280*/  IMAD.MOV.U32 R4, RZ, RZ, R6 ;  /* 0x000000ffff047224 */ /* 0x000fe400078e0006 */
[----:B------:R-:W0:Y:S01]  /*0290*/  FCHK P0, R8, R3 ;  /* 0x0000000308007302 */ /* 0x000e220000000000 */
[----:B------:R-:W-:-:S04]  /*02a0*/  FFMA R0, R0, R5, R0 ;  /* 0x0000000500007223 */ /* 0x000fc80000000000 */
[----:B------:R-:W-:-:S04]  /*02b0*/  FFMA R5, R0, R8, RZ ;  /* 0x0000000800057223 */ /* 0x000fc800000000ff */
[----:B------:R-:W-:-:S04]  /*02c0*/  FFMA R10, -R3, R5, R8 ;  /* 0x00000005030a7223 */ /* 0x000fc80000000108 */
[----:B------:R-:W-:Y:S01]  /*02d0*/  FFMA R0, R0, R10, R5 ;  /* 0x0000000a00007223 */ /* 0x000fe20000000005 */
[----:B0-----:R-:W-:Y:S06]  /*02e0*/  @!P0 BRA `(.L_x_3) ;  /* 0x00000000000c8947 */ /* 0x001fec0003800000 */
[----:B------:R-:W-:Y:S02]  /*02f0*/  MOV R0, R8 ;  /* 0x0000000800007202 */ /* 0x000fe40000000f00 */
[----:B------:R-:W-:-:S07]  /*0300*/  MOV R6, 0x320 ;  /* 0x0000032000067802 */ /* 0x000fce0000000f00 */
[----:B------:R-:W-:Y:S05]  /*0310*/  CALL.REL.NOINC `($__internal_0_$__cuda_sm3x_div_rn_noftz_f32_slowpath) ;  /* 0x00000004004c7944 */ /* 0x000fea0003c00000 */
.L_x_3:
[----:B------:R-:W-:Y:S05]  /*0320*/  BSYNC.RECONVERGENT B0 ;  /* 0x0000000000007941 */ /* 0x000fea0003800200 */
.L_x_2:
[----:B------:R-:W-:Y:S02]  /*0330*/  IMAD.MOV.U32 R3, RZ, RZ, R0 ;  /* 0x000000ffff037224 */ /* 0x000fe400078e0000 */
[----:B------:R-:W-:Y:S01]  /*0340*/  HFMA2 R0, -RZ, RZ, 0, 0 ;  /* 0x00000000ff007431 */ /* 0x000fe200000001ff */
[----:B------:R-:W-:Y:S01]  /*0350*/  BSSY.RECONVERGENT B0, `(.L_x_4) ;  /* 0x0000046000007945 */ /* 0x000fe20003800200 */
[----:B------:R-:W0:Y:S05]  /*0360*/  LDCU.64 UR4, c[0x0][0x358] ;  /* 0x00006b00ff0477ac */ /* 0x000e2a0008000a00 */
.L_x_9:
[C---:B------:R-:W-:Y:S01]  /*0370*/  FMUL R5, R3.reuse, R3 ;  /* 0x0000000303057220 */ /* 0x040fe20000400000 */
[----:B------:R-:W-:-:S03]  /*0380*/  FMUL R6, R3, R4 ;  /* 0x0000000403067220 */ /* 0x000fc60000400000 */
[-C--:B------:R-:W-:Y:S01]  /*0390*/  FFMA R5, R4, R4.reuse, -R5 ;  /* 0x0000000404057223 */ /* 0x080fe20000000805 */
[----:B------:R-:W-:-:S03]  /*03a0*/  FFMA R6, R3, R4, R6 ;  /* 0x0000000403067223 */ /* 0x000fc60000000006 */
[----:B------:R-:W-:Y:S01]  /*03b0*/  FADD R5, R5, -0.80000001192092895508 ;  /* 0xbf4ccccd05057421 */ /* 0x000fe20000000000 */
[----:B------:R-:W-:-:S03]  /*03c0*/  FADD R6, R6, 0.15600000321865081787 ;  /* 0x3e1fbe7706067421 */ /* 0x000fc60000000000 */
[----:B------:R-:W-:Y:S01]  /*03d0*/  FMUL R3, R5, R5 ;  /* 0x0000000505037220 */ /* 0x000fe20000400000 */
[----:B------:R-:W-:-:S04]  /*03e0*/  FMUL R8, R6, R6 ;  /* 0x0000000606087220 */ /* 0x000fc80000400000 */
[----:B------:R-:W-:-:S05]  /*03f0*/  FADD R4, R3, R8 ;  /* 0x0000000803047221 */ /* 0x000fca0000000000 */
[----:B------:R-:W-:-:S13]  /*0400*/  FSETP.GT.AND P0, PT, R4, 1000, PT ;  /* 0x447a00000400780b */ /* 0x000fda0003f04000 */
[----:B------:R-:W-:Y:S05]  /*0410*/  @P0 BRA `(.L_x_5) ;  /* 0x0000000000a00947 */ /* 0x000fea0003800000 */
[----:B------:R-:W-:Y:S01]  /*0420*/  FMUL R4, R5, R6 ;  /* 0x0000000605047220 */ /* 0x000fe20000400000 */
[----:B------:R-:W-:-:S03]  /*0430*/  FADD R3, R3, -R8 ;  /* 0x8000000803037221 */ /* 0x000fc60000000000 */
[----:B------:R-:W-:Y:S01]  /*0440*/  FFMA R4, R5, R6, R4 ;  /* 0x0000000605047223 */ /* 0x000fe20000000004 */
[----:B------:R-:W-:-:S03]  /*0450*/  FADD R5, R3, -0.80000001192092895508 ;  /* 0xbf4ccccd03057421 */ /* 0x000fc60000000000 */
[----:B------:R-:W-:Y:S01]  /*0460*/  FADD R6, R4, 0.15600000321865081787 ;  /* 0x3e1fbe7704067421 */ /* 0x000fe20000000000 */
[----:B------:R-:W-:-:S03]  /*0470*/  FMUL R3, R5, R5 ;  /* 0x0000000505037220 */ /* 0x000fc60000400000 */
        /* <DEDUP_REMOVED lines=14> */
[----:B------:R-:W-:-:S04]  /*0560*/  FMUL R3, R6, R5 ;  /* 0x0000000506037220 */ /* 0x000fc80000400000 */
[----:B------:R-:W-:Y:S01]  /*0570*/  FFMA R4, R6, R5, R3 ;  /* 0x0000000506047223 */ /* 0x000fe20000000003 */
[----:B------:R-:W-:-:S03]  /*0580*/  FADD R3, R7, -R8 ;  /* 0x8000000807037221 */ /* 0x000fc60000000000 */
[----:B------:R-:W-:Y:S01]  /*0590*/  FADD R5, R4, 0.15600000321865081787 ;  /* 0x3e1fbe7704057421 */ /* 0x000fe20000000000 */
[----:B------:R-:W-:-:S03]  /*05a0*/  FADD R4, R3, -0.80000001192092895508 ;  /* 0xbf4ccccd03047421 */ /* 0x000fc60000000000 */
[----:B------:R-:W-:-:S04]  /*05b0*/  FMUL R3, R5, R5 ;  /* 0x0000000505037220 */ /* 0x000fc80000400000 */
[----:B------:R-:W-:-:S05]  /*05c0*/  FFMA R3, R4, R4, R3 ;  /* 0x0000000404037223 */ /* 0x000fca0000000003 */
[----:B------:R-:W-:-:S13]  /*05d0*/  FSETP.GT.AND P0, PT, R3, 1000, PT ;  /* 0x447a00000300780b */ /* 0x000fda0003f04000 */
[----:B------:R-:W-:Y:S05]  /*05e0*/  @P0 BRA `(.L_x_8) ;  /* 0x0000000000180947 */ /* 0x000fea0003800000 */
[----:B------:R-:W-:Y:S01]  /*05f0*/  VIADD R0, R0, 0x4 ;  /* 0x0000000400007836 */ /* 0x000fe20000000000 */
[----:B------:R-:W-:-:S04]  /*0600*/  MOV R3, R5 ;  /* 0x0000000500037202 */ /* 0x000fc80000000f00 */
[----:B------:R-:W-:-:S13]  /*0610*/  ISETP.NE.AND P0, PT, R0, 0x1f4, PT ;  /* 0x000001f40000780c */ /* 0x000fda0003f05270 */
[----:B------:R-:W-:Y:S05]  /*0620*/  @P0 BRA `(.L_x_9) ;  /* 0xfffffffc00500947 */ /* 0x000fea000383ffff */
[----:B------:R-:W-:Y:S01]  /*0630*/  IMAD.MOV.U32 R0, RZ, RZ, 0x437f0000 ;  /* 0x437f0000ff007424 */ /* 0x000fe200078e00ff */
[----:B------:R-:W-:Y:S06]  /*0640*/  BRA `(.L_x_10) ;  /* 0x0000000000587947 */ /* 0x000fec0003800000 */
.L_x_8:
[----:B------:R-:W-:Y:S01]  /*0650*/  IADD3 R0, PT, PT, R0, 0x3, RZ ;  /* 0x0000000300007810 */ /* 0x000fe20007ffe0ff */
[----:B------:R-:W-:Y:S06]  /*0660*/  BRA `(.L_x_5) ;  /* 0x00000000000c7947 */ /* 0x000fec0003800000 */
.L_x_7:
[----:B------:R-:W-:Y:S01]  /*0670*/  VIADD R0, R0, 0x2 ;  /* 0x0000000200007836 */ /* 0x000fe20000000000 */
[----:B------:R-:W-:Y:S06]  /*0680*/  BRA `(.L_x_5) ;  /* 0x0000000000047947 */ /* 0x000fec0003800000 */
.L_x_6:
[----:B------:R-:W-:-:S07]  /*0690*/  IADD3 R0, PT, PT, R0, 0x1, RZ ;  /* 0x0000000100007810 */ /* 0x000fce0007ffe0ff */
.L_x_5:
[----:B------:R-:W-:Y:S01]  /*06a0*/  HFMA2 R3, -RZ, RZ, 3.98828125, 0 ;  /* 0x43fa0000ff037431 */ /* 0x000fe200000001ff */
[----:B------:R-:W-:Y:S01]  /*06b0*/  I2FP.F32.U32 R0, R0 ;  /* 0x0000000000007245 */ /* 0x000fe20000201000 */
[----:B------:R-:W-:Y:S01]  /*06c0*/  IMAD.MOV.U32 R4, RZ, RZ, 0x3b03126f ;  /* 0x3b03126fff047424 */ /* 0x000fe200078e00ff */
[----:B------:R-:W-:Y:S02]  /*06d0*/  BSSY.RECONVERGENT B1, `(.L_x_11) ;  /* 0x000000c000017945 */ /* 0x000fe40003800200 */
[----:B------:R-:W1:Y:S01]  /*06e0*/  FCHK P0, R0, 500 ;  /* 0x43fa000000007902 */ /* 0x000e620000000000 */
[----:B------:R-:W-:-:S04]  /*06f0*/  FFMA R3, R4, -R3, 1 ;  /* 0x3f80000004037423 */ /* 0x000fc80000000803 */
[----:B------:R-:W-:-:S04]  /*0700*/  FFMA R3, R3, R4, 0.0020000000949949026108 ;  /* 0x3b03126f03037423 */ /* 0x000fc80000000004 */
[----:B------:R-:W-:-:S04]  /*0710*/  FFMA R4, R0, R3, RZ ;  /* 0x0000000300047223 */ /* 0x000fc800000000ff */
[----:B------:R-:W-:-:S04]  /*0720*/  FFMA R5, R4, -500, R0 ;  /* 0xc3fa000004057823 */ /* 0x000fc80000000000 */
[----:B------:R-:W-:Y:S01]  /*0730*/  FFMA R3, R3, R5, R4 ;  /* 0x0000000503037223 */ /* 0x000fe20000000004 */
[----:B-1----:R-:W-:Y:S06]  /*0740*/  @!P0 BRA `(.L_x_12) ;  /* 0x0000000000108947 */ /* 0x002fec0003800000 */
[----:B------:R-:W-:Y:S01]  /*0750*/  IMAD.MOV.U32 R3, RZ, RZ, 0x43fa0000 ;  /* 0x43fa0000ff037424 */ /* 0x000fe200078e00ff */
[----:B------:R-:W-:-:S07]  /*0760*/  MOV R6, 0x780 ;  /* 0x0000078000067802 */ /* 0x000fce0000000f00 */
[----:B0-----:R-:W-:Y:S05]  /*0770*/  CALL.REL.NOINC `($__internal_0_$__cuda_sm3x_div_rn_noftz_f32_slowpath) ;  /* 0x0000000000347944 */ /* 0x001fea0003c00000 */
[----:B------:R-:W-:-:S07]  /*0780*/  MOV R3, R0 ;  /* 0x0000000000037202 */ /* 0x000fce0000000f00 */
.L_x_12:
[----:B0-----:R-:W-:Y:S05]  /*0790*/  BSYNC.RECONVERGENT B1 ;  /* 0x0000000000017941 */ /* 0x001fea0003800200 */
.L_x_11:
[----:B------:R-:W-:-:S07]  /*07a0*/  FMUL R0, R3, 255 ;  /* 0x437f000003007820 */ /* 0x000fce0000400000 */
.L_x_10:
[----:B0-----:R-:W-:Y:S05]  /*07b0*/  BSYNC.RECONVERGENT B0 ;  /* 0x0000000000007941 */ /* 0x001fea0003800200 */
.L_x_4:
[----:B------:R-:W0:Y:S01]  /*07c0*/  LDCU.64 UR6, c[0x0][0x380] ;  /* 0x00007000ff0677ac */ /* 0x000e220008000a00 */
[----:B------:R-:W1:Y:S01]  /*07d0*/  F2I.U32.TRUNC.NTZ R5, R0 ;  /* 0x0000000000057305 */ /* 0x000e62000020f000 */
[----:B------:R-:W-:-:S05]  /*07e0*/  IMAD R3, R2, 0x3, RZ ;  /* 0x0000000302037824 */ /* 0x000fca00078e02ff */
[----:B0-----:R-:W-:-:S04]  /*07f0*/  IADD3 R2, P0, PT, R3, UR6, RZ ;  /* 0x0000000603027c10 */ /* 0x001fc8000ff1e0ff */
[----:B------:R-:W-:-:S05]  /*0800*/  LEA.HI.X.SX32 R3, R3, UR7, 0x1, P0 ;  /* 0x0000000703037c11 */ /* 0x000fca00080f0eff */
[----:B-1----:R-:W-:Y:S04]  /*0810*/  STG.E.U8 desc[UR4][R2.64], R5 ;  /* 0x0000000502007986 */ /* 0x002fe8000c101104 */
[----:B------:R-:W-:Y:S04]  /*0820*/  STG.E.U8 desc[UR4][R2.64+0x1], RZ ;  /* 0x000001ff02007986 */ /* 0x000fe8000c101104 */
[----:B------:R-:W-:Y:S01]  /*0830*/  STG.E.U8 desc[UR4][R2.64+0x2], RZ ;  /* 0x000002ff02007986 */ /* 0x000fe2000c101104 */
[----:B------:R-:W-:Y:S05]  /*0840*/  EXIT ;  /* 0x000000000000794d */ /* 0x000fea0003800000 */
        .weak           $__internal_0_$__cuda_sm3x_div_rn_noftz_f32_slowpath
        .type           $__internal_0_$__cuda_sm3x_div_rn_noftz_f32_slowpath,@function
        .size           $__internal_0_$__cuda_sm3x_div_rn_noftz_f32_slowpath,(.L_x_25 - $__internal_0_$__cuda_sm3x_div_rn_noftz_f32_slowpath)
$__internal_0_$__cuda_sm3x_div_rn_noftz_f32_slowpath:
[--C-:B------:R-:W-:Y:S01]  /*0850*/  SHF.R.U32.HI R7, RZ, 0x17, R3.reuse ;  /* 0x00000017ff077819 */ /* 0x100fe20000011603 */
[----:B------:R-:W-:Y:S01]  /*0860*/  BSSY.RECONVERGENT B2, `(.L_x_13) ;  /* 0x0000063000027945 */ /* 0x000fe20003800200 */
[----:B------:R-:W-:Y:S02]  /*0870*/  SHF.R.U32.HI R5, RZ, 0x17, R0 ;  /* 0x00000017ff057819 */ /* 0x000fe40000011600 */
[----:B------:R-:W-:Y:S02]  /*0880*/  LOP3.LUT R12, R7, 0xff, RZ, 0xc0, !PT ;  /* 0x000000ff070c7812 */ /* 0x000fe400078ec0ff */
[----:B------:R-:W-:Y:S01]  /*0890*/  LOP3.LUT R10, R5, 0xff, RZ, 0xc0, !PT ;  /* 0x000000ff050a7812 */ /* 0x000fe200078ec0ff */
[----:B------:R-:W-:Y:S02]  /*08a0*/  IMAD.MOV.U32 R5, RZ, RZ, R3 ;  /* 0x000000ffff057224 */ /* 0x000fe400078e0003 */
[----:B------:R-:W-:Y:S01]  /*08b0*/  VIADD R9, R12, 0xffffffff ;  /* 0xffffffff0c097836 */ /* 0x000fe20000000000 */
[----:B------:R-:W-:-:S04]  /*08c0*/  IADD3 R8, PT, PT, R10, -0x1, RZ ;  /* 0xffffffff0a087810 */ /* 0x000fc80007ffe0ff */
[----:B------:R-:W-:-:S04]  /*08d0*/  ISETP.GT.U32.AND P0, PT, R9, 0xfd, PT ;  /* 0x000000fd0900780c */ /* 0x000fc80003f04070 */
[----:B------:R-:W-:-:S13]  /*08e0*/  ISETP.GT.U32.OR P0, PT, R8, 0xfd, P0 ;  /* 0x000000fd0800780c */ /* 0x000fda0000704470 */
[----:B------:R-:W-:Y:S01]  /*08f0*/  @!P0 MOV R7, RZ ;  /* 0x000000ff00078202 */ /* 0x000fe20000000f00 */
[----:B------:R-:W-:Y:S06]  /*0900*/  @!P0 BRA `(.L_x_14) ;  /* 0x00000000005c8947 */ /* 0x000fec0003800000 */
[----:B------:R-:W-:Y:S02]  /*0910*/  FSETP.GTU.FTZ.AND P0, PT, |R0|, +INF , PT ;  /* 0x7f8000000000780b */ /* 0x000fe40003f1c200 */
[----:B------:R-:W-:-:S04]  /*0920*/  FSETP.GTU.FTZ.AND P1, PT, |R3|, +INF , PT ;  /* 0x7f8000000300780b */ /* 0x000fc80003f3c200 */
[----:B------:R-:W-:-:S13]  /*0930*/  PLOP3.LUT P0, PT, P0, P1, PT, 0xf8, 0x8f ;  /* 0x00000000008f781c */ /* 0x000fda0000703f70 */
[----:B------:R-:W-:Y:S05]  /*0940*/  @P0 BRA `(.L_x_15) ;  /* 0x00000004004c0947 */ /* 0x000fea0003800000 */
[----:B------:R-:W-:-:S13]  /*0950*/  LOP3.LUT P0, RZ, R5, 0x7fffffff, R0, 0xc8, !PT ;  /* 0x7fffffff05ff7812 */ /* 0x000fda000780c800 */
[----:B------:R-:W-:Y:S05]  /*0960*/  @!P0 BRA `(.L_x_16) ;  /* 0x00000004003c8947 */ /* 0x000fea0003800000 */
[C---:B------:R-:W-:Y:S02]  /*0970*/  FSETP.NEU.FTZ.AND P2, PT, |R0|.reuse, +INF , PT ;  /* 0x7f8000000000780b */ /* 0x040fe40003f5d200 */
[----:B------:R-:W-:Y:S02]  /*0980*/  FSETP.NEU.FTZ.AND P1, PT, |R3|, +INF , PT ;  /* 0x7f8000000300780b */ /* 0x000fe40003f3d200 */
[----:B------:R-:W-:-:S11]  /*0990*/  FSETP.NEU.FTZ.AND P0, PT, |R0|, +INF , PT ;  /* 0x7f8000000000780b */ /* 0x000fd60003f1d200 */
[----:B------:R-:W-:Y:S05]  /*09a0*/  @!P1 BRA !P2, `(.L_x_16) ;  /* 0x00000004002c9947 */ /* 0x000fea0005000000 */
[----:B------:R-:W-:-:S04]  /*09b0*/  LOP3.LUT P2, RZ, R0, 0x7fffffff, RZ, 0xc0, !PT ;  /* 0x7fffffff00ff7812 */ /* 0x000fc8000784c0ff */
[----:B------:R-:W-:-:S13]  /*09c0*/  PLOP3.LUT P1, PT, P1, P2, PT, 0x2f, 0xf2 ;  /* 0x0000000000f2781c */ /* 0x000fda0000f24577 */
[----:B------:R-:W-:Y:S05]  /*09d0*/  @P1 BRA `(.L_x_17) ;  /* 0x0000000400181947 */ /* 0x000fea0003800000 */
[----:B------:R-:W-:-:S04]  /*09e0*/  LOP3.LUT P1, RZ, R5, 0x7fffffff, RZ, 0xc0, !PT ;  /* 0x7fffffff05ff7812 */ /* 0x000fc8000782c0ff */
[----:B------:R-:W-:-:S13]  /*09f0*/  PLOP3.LUT P0, PT, P0, P1, PT, 0x2f, 0xf2 ;  /* 0x0000000000f2781c */ /* 0x000fda0000702577 */
[----:B------:R-:W-:Y:S05]  /*0a00*/  @P0 BRA `(.L_x_18) ;  /* 0x0000000400000947 */ /* 0x000fea0003800000 */
[----:B------:R-:W-:Y:S02]  /*0a10*/  ISETP.GE.AND P0, PT, R8, RZ, PT ;  /* 0x000000ff0800720c */ /* 0x000fe40003f06270 */
[----:B------:R-:W-:-:S11]  /*0a20*/  ISETP.GE.AND P1, PT, R9, RZ, PT ;  /* 0x000000ff0900720c */ /* 0x000fd60003f26270 */
[----:B------:R-:W-:Y:S01]  /*0a30*/  @P0 IMAD.MOV.U32 R7, RZ, RZ, RZ ;  /* 0x000000ffff070224 */ /* 0x000fe200078e00ff */
[----:B------:R-:W-:Y:S01]  /*0a40*/  @!P0 MOV R7, 0xffffffc0 ;  /* 0xffffffc000078802 */ /* 0x000fe20000000f00 */
[----:B------:R-:W-:Y:S01]  /*0a50*/  @!P0 FFMA R0, R0, 1.84467440737095516160e+19, RZ ;  /* 0x5f80000000008823 */ /* 0x000fe200000000ff */
[----:B------:R-:W-:-:S03]  /*0a60*/  @!P1 FFMA R5, R3, 1.84467440737095516160e+19, RZ ;  /* 0x5f80000003059823 */ /* 0x000fc600000000ff */
[----:B------:R-:W-:-:S07]  /*0a70*/  @!P1 VIADD R7, R7, 0x40 ;  /* 0x0000004007079836 */ /* 0x000fce0000000000 */
.L_x_14:
[----:B------:R-:W-:Y:S01]  /*0a80*/  LEA R8, R12, 0xc0800000, 0x17 ;  /* 0xc08000000c087811 */ /* 0x000fe200078eb8ff */
[----:B------:R-:W-:Y:S03]  /*0a90*/  BSSY.RECONVERGENT B3, `(.L_x_19) ;  /* 0x0000036000037945 */ /* 0x000fe60003800200 */
[----:B------:R-:W-:Y:S01]  /*0aa0*/  IADD3 R8, PT, PT, -R8, R5, RZ ;  /* 0x0000000508087210 */ /* 0x000fe20007ffe1ff */
[----:B------:R-:W-:-:S03]  /*0ab0*/  VIADD R5, R10, 0xffffff81 ;  /* 0xffffff810a057836 */ /* 0x000fc60000000000 */
[----:B------:R0:W1:Y:S01]  /*0ac0*/  MUFU.RCP R9, R8 ;  /* 0x0000000800097308 */ /* 0x0000620000001000 */
[----:B------:R-:W-:Y:S01]  /*0ad0*/  FADD.FTZ R11, -R8, -RZ ;  /* 0x800000ff080b7221 */ /* 0x000fe20000010100 */
[C---:B------:R-:W-:Y:S01]  /*0ae0*/  IMAD R0, R5.reuse, -0x800000, R0 ;  /* 0xff80000005007824 */ /* 0x040fe200078e0200 */
[----:B0-----:R-:W-:-:S04]  /*0af0*/  IADD3 R8, PT, PT, R5, 0x7f, -R12 ;  /* 0x0000007f05087810 */ /* 0x001fc80007ffe80c */
[----:B------:R-:W-:Y:S01]  /*0b00*/  IADD3 R8, PT, PT, R8, R7, RZ ;  /* 0x0000000708087210 */ /* 0x000fe20007ffe0ff */
[----:B-1----:R-:W-:-:S04]  /*0b10*/  FFMA R10, R9, R11, 1 ;  /* 0x3f800000090a7423 */ /* 0x002fc8000000000b */
[----:B------:R-:W-:-:S04]  /*0b20*/  FFMA R14, R9, R10, R9 ;  /* 0x0000000a090e7223 */ /* 0x000fc80000000009 */
[----:B------:R-:W-:-:S04]  /*0b30*/  FFMA R9, R0, R14, RZ ;  /* 0x0000000e00097223 */ /* 0x000fc800000000ff */
[----:B------:R-:W-:-:S04]  /*0b40*/  FFMA R10, R11, R9, R0 ;  /* 0x000000090b0a7223 */ /* 0x000fc80000000000 */
[----:B------:R-:W-:-:S04]  /*0b50*/  FFMA R9, R14, R10, R9 ;  /* 0x0000000a0e097223 */ /* 0x000fc80000000009 */
[----:B------:R-:W-:-:S04]  /*0b60*/  FFMA R10, R11, R9, R0 ;  /* 0x000000090b0a7223 */ /* 0x000fc80000000000 */
[----:B------:R-:W-:-:S05]  /*0b70*/  FFMA R0, R14, R10, R9 ;  /* 0x0000000a0e007223 */ /* 0x000fca0000000009 */
[----:B------:R-:W-:-:S04]  /*0b80*/  SHF.R.U32.HI R5, RZ, 0x17, R0 ;  /* 0x00000017ff057819 */ /* 0x000fc80000011600 */
[----:B------:R-:W-:-:S04]  /*0b90*/  LOP3.LUT R5, R5, 0xff, RZ, 0xc0, !PT ;  /* 0x000000ff05057812 */ /* 0x000fc800078ec0ff */
[----:B------:R-:W-:-:S05]  /*0ba0*/  IADD3 R11, PT, PT, R5, R8, RZ ;  /* 0x00000008050b7210 */ /* 0x000fca0007ffe0ff */
[----:B------:R-:W-:-:S05]  /*0bb0*/  VIADD R5, R11, 0xffffffff ;  /* 0xffffffff0b057836 */ /* 0x000fca0000000000 */
[----:B------:R-:W-:-:S13]  /*0bc0*/  ISETP.GE.U32.AND P0, PT, R5, 0xfe, PT ;  /* 0x000000fe0500780c */ /* 0x000fda0003f06070 */
[----:B------:R-:W-:Y:S05]  /*0bd0*/  @!P0 BRA `(.L_x_20) ;  /* 0x0000000000808947 */ /* 0x000fea0003800000 */
[----:B------:R-:W-:-:S13]  /*0be0*/  ISETP.GT.AND P0, PT, R11, 0xfe, PT ;  /* 0x000000fe0b00780c */ /* 0x000fda0003f04270 */
[----:B------:R-:W-:Y:S05]  /*0bf0*/  @P0 BRA `(.L_x_21) ;  /* 0x00000000006c0947 */ /* 0x000fea0003800000 */
[----:B------:R-:W-:-:S13]  /*0c00*/  ISETP.GE.AND P0, PT, R11, 0x1, PT ;  /* 0x000000010b00780c */ /* 0x000fda0003f06270 */
[----:B------:R-:W-:Y:S05]  /*0c10*/  @P0 BRA `(.L_x_22) ;  /* 0x0000000000740947 */ /* 0x000fea0003800000 */
[----:B------:R-:W-:Y:S02]  /*0c20*/  ISETP.GE.AND P0, PT, R11, -0x18, PT ;  /* 0xffffffe80b00780c */ /* 0x000fe40003f06270 */
[----:B------:R-:W-:-:S11]  /*0c30*/  LOP3.LUT R0, R0, 0x80000000, RZ, 0xc0, !PT ;  /* 0x8000000000007812 */ /* 0x000fd600078ec0ff */
[----:B------:R-:W-:Y:S05]  /*0c40*/  @!P0 BRA `(.L_x_22) ;  /* 0x0000000000688947 */ /* 0x000fea0003800000 */
[CCC-:B------:R-:W-:Y:S01]  /*0c50*/  FFMA.RZ R5, R14.reuse, R10.reuse, R9.reuse ;  /* 0x0000000a0e057223 */ /* 0x1c0fe2000000c009 */
[CCC-:B------:R-:W-:Y:S01]  /*0c60*/  FFMA.RM R8, R14.reuse, R10.reuse, R9.reuse ;  /* 0x0000000a0e087223 */ /* 0x1c0fe20000004009 */
[C---:B------:R-:W-:Y:S02]  /*0c70*/  ISETP.NE.AND P2, PT, R11.reuse, RZ, PT ;  /* 0x000000ff0b00720c */ /* 0x040fe40003f45270 */
[----:B------:R-:W-:Y:S02]  /*0c80*/  ISETP.NE.AND P1, PT, R11, RZ, PT ;  /* 0x000000ff0b00720c */ /* 0x000fe40003f25270 */
[----:B------:R-:W-:Y:S01]  /*0c90*/  LOP3.LUT R7, R5, 0x7fffff, RZ, 0xc0, !PT ;  /* 0x007fffff05077812 */ /* 0x000fe200078ec0ff */
[----:B------:R-:W-:Y:S01]  /*0ca0*/  FFMA.RP R5, R14, R10, R9 ;  /* 0x0000000a0e057223 */ /* 0x000fe20000008009 */
[----:B------:R-:W-:Y:S02]  /*0cb0*/  IADD3 R10, PT, PT, R11, 0x20, RZ ;  /* 0x000000200b0a7810 */ /* 0x000fe40007ffe0ff */
[----:B------:R-:W-:-:S02]  /*0cc0*/  LOP3.LUT R7, R7, 0x800000, RZ, 0xfc, !PT ;  /* 0x0080000007077812 */ /* 0x000fc400078efcff */
[----:B------:R-:W-:Y:S02]  /*0cd0*/  IADD3 R9, PT, PT, -R11, RZ, RZ ;  /* 0x000000ff0b097210 */ /* 0x000fe40007ffe1ff */
[----:B------:R-:W-:Y:S02]  /*0ce0*/  SHF.L.U32 R10, R7, R10, RZ ;  /* 0x0000000a070a7219 */ /* 0x000fe400000006ff */
[----:B------:R-:W-:Y:S02]  /*0cf0*/  FSETP.NEU.FTZ.AND P0, PT, R5, R8, PT ;  /* 0x000000080500720b */ /* 0x000fe40003f1d000 */
[----:B------:R-:W-:Y:S02]  /*0d00*/  SEL R8, R9, RZ, P2 ;  /* 0x000000ff09087207 */ /* 0x000fe40001000000 */
[----:B------:R-:W-:Y:S02]  /*0d10*/  ISETP.NE.AND P1, PT, R10, RZ, P1 ;  /* 0x000000ff0a00720c */ /* 0x000fe40000f25270 */
[----:B------:R-:W-:-:S02]  /*0d20*/  SHF.R.U32.HI R8, RZ, R8, R7 ;  /* 0x00000008ff087219 */ /* 0x000fc40000011607 */
[----:B------:R-:W-:Y:S02]  /*0d30*/  PLOP3.LUT P0, PT, P0, P1, PT, 0xf8, 0x8f ;  /* 0x00000000008f781c */ /* 0x000fe40000703f70 */
[----:B------:R-:W-:Y:S02]  /*0d40*/  SHF.R.U32.HI R10, RZ, 0x1, R8 ;  /* 0x00000001ff0a7819 */ /* 0x000fe40000011608 */
[----:B------:R-:W-:-:S04]  /*0d50*/  SEL R5, RZ, 0x1, !P0 ;  /* 0x00000001ff057807 */ /* 0x000fc80004000000 */
[----:B------:R-:W-:-:S04]  /*0d60*/  LOP3.LUT R5, R5, 0x1, R10, 0xf8, !PT ;  /* 0x0000000105057812 */ /* 0x000fc800078ef80a */
[----:B------:R-:W-:-:S05]  /*0d70*/  LOP3.LUT R5, R5, R8, RZ, 0xc0, !PT ;  /* 0x0000000805057212 */ /* 0x000fca00078ec0ff */
[----:B------:R-:W-:-:S05]  /*0d80*/  IMAD.IADD R5, R10, 0x1, R5 ;  /* 0x000000010a057824 */ /* 0x000fca00078e0205 */
[----:B------:R-:W-:Y:S01]  /*0d90*/  LOP3.LUT R0, R5, R0, RZ, 0xfc, !PT ;  /* 0x0000000005007212 */ /* 0x000fe200078efcff */
[----:B------:R-:W-:Y:S06]  /*0da0*/  BRA `(.L_x_22) ;  /* 0x0000000000107947 */ /* 0x000fec0003800000 */
.L_x_21:
[----:B------:R-:W-:-:S04]  /*0db0*/  LOP3.LUT R0, R0, 0x80000000, RZ, 0xc0, !PT ;  /* 0x8000000000007812 */ /* 0x000fc800078ec0ff */
[----:B------:R-:W-:Y:S01]  /*0dc0*/  LOP3.LUT R0, R0, 0x7f800000, RZ, 0xfc, !PT ;  /* 0x7f80000000007812 */ /* 0x000fe200078efcff */
[----:B------:R-:W-:Y:S06]  /*0dd0*/  BRA `(.L_x_22) ;  /* 0x0000000000047947 */ /* 0x000fec0003800000 */
.L_x_20:
[----:B------:R-:W-:-:S07]  /*0de0*/  LEA R0, R8, R0, 0x17 ;  /* 0x0000000008007211 */ /* 0x000fce00078eb8ff */
.L_x_22:
[----:B------:R-:W-:Y:S05]  /*0df0*/  BSYNC.RECONVERGENT B3 ;  /* 0x0000000000037941 */ /* 0x000fea0003800200 */
.L_x_19:
[----:B------:R-:W-:Y:S05]  /*0e00*/  BRA `(.L_x_23) ;  /* 0x0000000000207947 */ /* 0x000fea0003800000 */
.L_x_18:
[----:B------:R-:W-:-:S04]  /*0e10*/  LOP3.LUT R0, R5, 0x80000000, R0, 0x48, !PT ;  /* 0x8000000005007812 */ /* 0x000fc800078e4800 */
[----:B------:R-:W-:Y:S01]  /*0e20*/  LOP3.LUT R0, R0, 0x7f800000, RZ, 0xfc, !PT ;  /* 0x7f80000000007812 */ /* 0x000fe200078efcff */
[----:B------:R-:W-:Y:S06]  /*0e30*/  BRA `(.L_x_23) ;  /* 0x0000000000147947 */ /* 0x000fec0003800000 */
.L_x_17:
[----:B------:R-:W-:Y:S01]  /*0e40*/  LOP3.LUT R0, R5, 0x80000000, R0, 0x48, !PT ;  /* 0x8000000005007812 */ /* 0x000fe200078e4800 */
[----:B------:R-:W-:Y:S06]  /*0e50*/  BRA `(.L_x_23) ;  /* 0x00000000000c7947 */ /* 0x000fec0003800000 */
.L_x_16:
[----:B------:R-:W0:Y:S01]  /*0e60*/  MUFU.RSQ R0, -QNAN ;  /* 0xffc0000000007908 */ /* 0x000e220000001400 */
[----:B------:R-:W-:Y:S05]  /*0e70*/  BRA `(.L_x_23) ;  /* 0x0000000000047947 */ /* 0x000fea0003800000 */
.L_x_15:
[----:B------:R-:W-:-:S07]  /*0e80*/  FADD.FTZ R0, R0, R3 ;  /* 0x0000000300007221 */ /* 0x000fce0000010000 */
.L_x_23:
[----:B------:R-:W-:Y:S05]  /*0e90*/  BSYNC.RECONVERGENT B2 ;  /* 0x0000000000027941 */ /* 0x000fea0003800200 */
.L_x_13:
[----:B------:R-:W-:-:S04]  /*0ea0*/  HFMA2 R7, -RZ, RZ, 0, 0 ;  /* 0x00000000ff077431 */ /* 0x000fc800000001ff */
[----:B0-----:R-:W-:Y:S05]  /*0eb0*/  RET.REL.NODEC R6 `(_Z6kernelPhif) ;  /* 0xfffffff006507950 */ /* 0x001fea0003c3ffff */
.L_x_24:
[----:B------:R-:W-:-:S00]  /*0ec0*/  BRA `(.L_x_24) ;  /* 0xfffffffc00fc7947 */ /* 0x000fc0000383ffff */
[----:B------:R-:W-:-:S00]  /*0ed0*/  NOP ;  /* 0x0000000000007918 */ /* 0x000fc00000000000 */
        /* <DEDUP_REMOVED lines=10> */
.L_x_25:


//--------------------- .nv.shared.reserved.0     --------------------------
	.section	.nv.shared.reserved.0,"aw",@nobits
	.weak		__nv_reservedSMEM_offset_0_alias
	.size		__nv_reservedSMEM_offset_0_alias, 0, 64
	.other		__nv_reservedSMEM_offset_0_alias,@"STO_CUDA_RESERVED_SHARED STV_DEFAULT"
__nv_reservedSMEM_offset_0_alias:
	.zero		0
	.zero		64


//--------------------- .nv.constant0._Z6kernelPhif --------------------------
	.section	.nv.constant0._Z6kernelPhif,"a",@progbits
	.sectionflags	@""
	.align	4
.nv.constant0._Z6kernelPhif:
	.zero		912


//--------------------- SYMBOLS --------------------------

	.type		.nv.reservedSmem.offset0,@object
	.size		.nv.reservedSmem.offset0,0x4
